//
// Generated by NVIDIA NVVM Compiler
//
// Compiler Build ID: CL-36424714
// Cuda compilation tools, release 13.0, V13.0.88
// Based on NVVM 20.0.0
//

.version 9.0
.target sm_100
.address_size 64

	// .globl	_Z14cudaMatrixMultPfS_S_ii

.visible .entry _Z14cudaMatrixMultPfS_S_ii(
	.param .u64 .ptr .align 1 _Z14cudaMatrixMultPfS_S_ii_param_0,
	.param .u64 .ptr .align 1 _Z14cudaMatrixMultPfS_S_ii_param_1,
	.param .u64 .ptr .align 1 _Z14cudaMatrixMultPfS_S_ii_param_2,
	.param .u32 _Z14cudaMatrixMultPfS_S_ii_param_3,
	.param .u32 _Z14cudaMatrixMultPfS_S_ii_param_4
)
{
	.reg .pred 	%p<12>;
	.reg .b32 	%r<38>;
	.reg .b32 	%f<67>;
	.reg .b64 	%rd<39>;

	ld.param.u64 	%rd4, [_Z14cudaMatrixMultPfS_S_ii_param_0];
	ld.param.u64 	%rd5, [_Z14cudaMatrixMultPfS_S_ii_param_1];
	ld.param.u64 	%rd3, [_Z14cudaMatrixMultPfS_S_ii_param_2];
	ld.param.u32 	%r20, [_Z14cudaMatrixMultPfS_S_ii_param_3];
	ld.param.u32 	%r21, [_Z14cudaMatrixMultPfS_S_ii_param_4];
	cvta.to.global.u64 	%rd1, %rd5;
	cvta.to.global.u64 	%rd2, %rd4;
	mov.u32 	%r1, %ctaid.x;
	mov.u32 	%r2, %tid.x;
	setp.ge.s32 	%p1, %r1, %r20;
	setp.ge.s32 	%p2, %r2, %r21;
	or.pred  	%p3, %p1, %p2;
	@%p3 bra 	$L__BB0_13;
	mul.lo.s32 	%r3, %r20, %r1;
	add.s32 	%r23, %r21, -1;
	and.b32  	%r4, %r21, 7;
	setp.lt.u32 	%p4, %r23, 7;
	mov.f32 	%f66, 0f00000000;
	mov.b32 	%r36, 0;
	@%p4 bra 	$L__BB0_4;
	and.b32  	%r36, %r21, -8;
	neg.s32 	%r34, %r36;
	shl.b32 	%r7, %r21, 3;
	mov.f32 	%f66, 0f00000000;
	mul.wide.s32 	%rd10, %r21, 4;
	mov.u32 	%r32, %r3;
	mov.u32 	%r33, %r2;
$L__BB0_3:
	.pragma "nounroll";
	mul.wide.s32 	%rd6, %r32, 4;
	add.s64 	%rd7, %rd2, %rd6;
	ld.global.f32 	%f16, [%rd7];
	mul.wide.s32 	%rd8, %r33, 4;
	add.s64 	%rd9, %rd1, %rd8;
	ld.global.f32 	%f17, [%rd9];
	fma.rn.f32 	%f18, %f16, %f17, %f66;
	ld.global.f32 	%f19, [%rd7+4];
	add.s64 	%rd11, %rd9, %rd10;
	ld.global.f32 	%f20, [%rd11];
	fma.rn.f32 	%f21, %f19, %f20, %f18;
	ld.global.f32 	%f22, [%rd7+8];
	add.s64 	%rd12, %rd11, %rd10;
	ld.global.f32 	%f23, [%rd12];
	fma.rn.f32 	%f24, %f22, %f23, %f21;
	ld.global.f32 	%f25, [%rd7+12];
	add.s64 	%rd13, %rd12, %rd10;
	ld.global.f32 	%f26, [%rd13];
	fma.rn.f32 	%f27, %f25, %f26, %f24;
	ld.global.f32 	%f28, [%rd7+16];
	add.s64 	%rd14, %rd13, %rd10;
	ld.global.f32 	%f29, [%rd14];
	fma.rn.f32 	%f30, %f28, %f29, %f27;
	ld.global.f32 	%f31, [%rd7+20];
	add.s64 	%rd15, %rd14, %rd10;
	ld.global.f32 	%f32, [%rd15];
	fma.rn.f32 	%f33, %f31, %f32, %f30;
	ld.global.f32 	%f34, [%rd7+24];
	add.s64 	%rd16, %rd15, %rd10;
	ld.global.f32 	%f35, [%rd16];
	fma.rn.f32 	%f36, %f34, %f35, %f33;
	ld.global.f32 	%f37, [%rd7+28];
	add.s64 	%rd17, %rd16, %rd10;
	ld.global.f32 	%f38, [%rd17];
	fma.rn.f32 	%f66, %f37, %f38, %f36;
	add.s32 	%r34, %r34, 8;
	add.s32 	%r33, %r33, %r7;
	add.s32 	%r32, %r32, 8;
	setp.ne.s32 	%p5, %r34, 0;
	@%p5 bra 	$L__BB0_3;
$L__BB0_4:
	setp.eq.s32 	%p6, %r4, 0;
	@%p6 bra 	$L__BB0_12;
	and.b32  	%r15, %r21, 3;
	setp.lt.u32 	%p7, %r4, 4;
	@%p7 bra 	$L__BB0_7;
	add.s32 	%r24, %r36, %r3;
	mul.wide.s32 	%rd18, %r24, 4;
	add.s64 	%rd19, %rd2, %rd18;
	ld.global.f32 	%f40, [%rd19];
	mad.lo.s32 	%r25, %r36, %r21, %r2;
	mul.wide.s32 	%rd20, %r25, 4;
	add.s64 	%rd21, %rd1, %rd20;
	ld.global.f32 	%f41, [%rd21];
	fma.rn.f32 	%f42, %f40, %f41, %f66;
	ld.global.f32 	%f43, [%rd19+4];
	mul.wide.s32 	%rd22, %r21, 4;
	add.s64 	%rd23, %rd21, %rd22;
	ld.global.f32 	%f44, [%rd23];
	fma.rn.f32 	%f45, %f43, %f44, %f42;
	ld.global.f32 	%f46, [%rd19+8];
	add.s64 	%rd24, %rd23, %rd22;
	ld.global.f32 	%f47, [%rd24];
	fma.rn.f32 	%f48, %f46, %f47, %f45;
	ld.global.f32 	%f49, [%rd19+12];
	add.s64 	%rd25, %rd24, %rd22;
	ld.global.f32 	%f50, [%rd25];
	fma.rn.f32 	%f66, %f49, %f50, %f48;
	add.s32 	%r36, %r36, 4;
$L__BB0_7:
	setp.eq.s32 	%p8, %r15, 0;
	@%p8 bra 	$L__BB0_12;
	setp.eq.s32 	%p9, %r15, 1;
	@%p9 bra 	$L__BB0_10;
	add.s32 	%r26, %r36, %r3;
	mul.wide.s32 	%rd26, %r26, 4;
	add.s64 	%rd27, %rd2, %rd26;
	ld.global.f32 	%f52, [%rd27];
	mad.lo.s32 	%r27, %r36, %r21, %r2;
	mul.wide.s32 	%rd28, %r27, 4;
	add.s64 	%rd29, %rd1, %rd28;
	ld.global.f32 	%f53, [%rd29];
	fma.rn.f32 	%f54, %f52, %f53, %f66;
	ld.global.f32 	%f55, [%rd27+4];
	mul.wide.s32 	%rd30, %r21, 4;
	add.s64 	%rd31, %rd29, %rd30;
	ld.global.f32 	%f56, [%rd31];
	fma.rn.f32 	%f66, %f55, %f56, %f54;
	add.s32 	%r36, %r36, 2;
$L__BB0_10:
	and.b32  	%r28, %r21, 1;
	setp.eq.b32 	%p10, %r28, 1;
	not.pred 	%p11, %p10;
	@%p11 bra 	$L__BB0_12;
	add.s32 	%r29, %r36, %r3;
	mul.wide.s32 	%rd32, %r29, 4;
	add.s64 	%rd33, %rd2, %rd32;
	ld.global.f32 	%f57, [%rd33];
	mad.lo.s32 	%r30, %r36, %r21, %r2;
	mul.wide.s32 	%rd34, %r30, 4;
	add.s64 	%rd35, %rd1, %rd34;
	ld.global.f32 	%f58, [%rd35];
	fma.rn.f32 	%f66, %f57, %f58, %f66;
$L__BB0_12:
	add.s32 	%r31, %r3, %r2;
	cvta.to.global.u64 	%rd36, %rd3;
	mul.wide.u32 	%rd37, %r31, 4;
	add.s64 	%rd38, %rd36, %rd37;
	st.global.f32 	[%rd38], %f66;
$L__BB0_13:
	ret;

}


// ===== COMPILED SASS (sm_100) =====

	.target	sm_100

	.elftype	@"ET_EXEC"


//--------------------- .note.nv.tkinfo           --------------------------
	.section	.note.nv.tkinfo,"",@"SHT_NOTE"
	.sectionflags	@"SHF_NOTE_NV_TKINFO"
	.tkinfo
        /*0018*/ 	.word	0x00000002
        /*0030*/ 	.string	""
        /*0030*/ 	.string	"ptxas"
        /*0030*/ 	.string	"Cuda compilation tools, release 13.0, V13.0.88"
        /*0030*/ 	.string	"Build cuda_13.0.r13.0/compiler.36424714_0"
        /*0030*/ 	.string	"-arch sm_100 -m 64 "



//--------------------- .note.nv.cuinfo           --------------------------
	.section	.note.nv.cuinfo,"",@"SHT_NOTE"
	.sectionflags	@"SHF_NOTE_NV_CUINFO"
        /*0018*/ 	.short	0x0002
        /*001a*/ 	.short	0x0064
        /*001c*/ 	.short	0x0082
	.zero		2


//--------------------- .nv.info                  --------------------------
	.section	.nv.info,"",@"SHT_CUDA_INFO"
	.align	4


	//----- nvinfo : EIATTR_REGCOUNT
	.align		4
        /*0000*/ 	.byte	0x04, 0x2f
        /*0002*/ 	.short	(.L_1 - .L_0)
	.align		4
.L_0:
        /*0004*/ 	.word	index@(_Z14cudaMatrixMultPfS_S_ii)
        /*0008*/ 	.word	0x00000020


	//----- nvinfo : EIATTR_FRAME_SIZE
	.align		4
.L_1:
        /*000c*/ 	.byte	0x04, 0x11
        /*000e*/ 	.short	(.L_3 - .L_2)
	.align		4
.L_2:
        /*0010*/ 	.word	index@(_Z14cudaMatrixMultPfS_S_ii)
        /*0014*/ 	.word	0x00000000


	//----- nvinfo : EIATTR_MIN_STACK_SIZE
	.align		4
.L_3:
        /*0018*/ 	.byte	0x04, 0x12
        /*001a*/ 	.short	(.L_5 - .L_4)
	.align		4
.L_4:
        /*001c*/ 	.word	index@(_Z14cudaMatrixMultPfS_S_ii)
        /*0020*/ 	.word	0x00000000
.L_5:


//--------------------- .nv.compat                --------------------------
	.section	.nv.compat,"",@"SHT_CUDA_COMPAT_INFO"
	.align	4
        /*0000*/ 	.byte	0x02, 0x09, 0x00, 0x00, 0x02, 0x02, 0x01, 0x00, 0x02, 0x05, 0x05, 0x00, 0x03, 0x07, 0x01, 0x01
        /*0010*/ 	.byte	0x02, 0x03, 0x00, 0x00, 0x02, 0x06, 0x01, 0x00, 0x04, 0x0b, 0x08, 0x00, 0x09, 0x00, 0x00, 0x00
        /*0020*/ 	.byte	0x00, 0x00, 0x00, 0x00


//--------------------- .nv.info._Z14cudaMatrixMultPfS_S_ii --------------------------
	.section	.nv.info._Z14cudaMatrixMultPfS_S_ii,"",@"SHT_CUDA_INFO"
	.sectionflags	@""
	.align	4


	//----- nvinfo : EIATTR_CUDA_API_VERSION
	.align		4
        /*0000*/ 	.byte	0x04, 0x37
        /*0002*/ 	.short	(.L_7 - .L_6)
.L_6:
        /*0004*/ 	.word	0x00000082


	//----- nvinfo : EIATTR_KPARAM_INFO
	.align		4
.L_7:
        /*0008*/ 	.byte	0x04, 0x17
        /*000a*/ 	.short	(.L_9 - .L_8)
.L_8:
        /*000c*/ 	.word	0x00000000
        /*0010*/ 	.short	0x0004
        /*0012*/ 	.short	0x001c
        /*0014*/ 	.byte	0x00, 0xf0, 0x11, 0x00


	//----- nvinfo : EIATTR_KPARAM_INFO
	.align		4
.L_9:
        /*0018*/ 	.byte	0x04, 0x17
        /*001a*/ 	.short	(.L_11 - .L_10)
.L_10:
        /*001c*/ 	.word	0x00000000
        /*0020*/ 	.short	0x0003
        /*0022*/ 	.short	0x0018
        /*0024*/ 	.byte	0x00, 0xf0, 0x11, 0x00


	//----- nvinfo : EIATTR_KPARAM_INFO
	.align		4
.L_11:
        /*0028*/ 	.byte	0x04, 0x17
        /*002a*/ 	.short	(.L_13 - .L_12)
.L_12:
        /*002c*/ 	.word	0x00000000
        /*0030*/ 	.short	0x0002
        /*0032*/ 	.short	0x0010
        /*0034*/ 	.byte	0x00, 0xf5, 0x21, 0x00


	//----- nvinfo : EIATTR_KPARAM_INFO
	.align		4
.L_13:
        /*0038*/ 	.byte	0x04, 0x17
        /*003a*/ 	.short	(.L_15 - .L_14)
.L_14:
        /*003c*/ 	.word	0x00000000
        /*0040*/ 	.short	0x0001
        /*0042*/ 	.short	0x0008
        /*0044*/ 	.byte	0x00, 0xf5, 0x21, 0x00


	//----- nvinfo : EIATTR_KPARAM_INFO
	.align		4
.L_15:
        /*0048*/ 	.byte	0x04, 0x17
        /*004a*/ 	.short	(.L_17 - .L_16)
.L_16:
        /*004c*/ 	.word	0x00000000
        /*0050*/ 	.short	0x0000
        /*0052*/ 	.short	0x0000
        /*0054*/ 	.byte	0x00, 0xf5, 0x21, 0x00


	//----- nvinfo : EIATTR_SPARSE_MMA_MASK
	.align		4
.L_17:
        /*0058*/ 	.byte	0x03, 0x50
        /*005a*/ 	.short	0x0000


	//----- nvinfo : EIATTR_MAXREG_COUNT
	.align		4
        /*005c*/ 	.byte	0x03, 0x1b
        /*005e*/ 	.short	0x00ff


	//----- nvinfo : EIATTR_MERCURY_ISA_VERSION
	.align		4
        /*0060*/ 	.byte	0x03, 0x5f
        /*0062*/ 	.short	0x0101


	//----- nvinfo : EIATTR_VRC_CTA_INIT_COUNT
	.align		4
        /*0064*/ 	.byte	0x02, 0x4a
	.zero		1
	.zero		1


	//----- nvinfo : EIATTR_EXIT_INSTR_OFFSETS
	.align		4
        /*0068*/ 	.byte	0x04, 0x1c
        /*006a*/ 	.short	(.L_19 - .L_18)


	//   ....[0]....
.L_18:
        /*006c*/ 	.word	0x00000060


	//   ....[1]....
        /*0070*/ 	.word	0x00000770


	//----- nvinfo : EIATTR_CBANK_PARAM_SIZE
	.align		4
.L_19:
        /*0074*/ 	.byte	0x03, 0x19
        /*0076*/ 	.short	0x0020


	//----- nvinfo : EIATTR_PARAM_CBANK
	.align		4
        /*0078*/ 	.byte	0x04, 0x0a
        /*007a*/ 	.short	(.L_21 - .L_20)
	.align		4
.L_20:
        /*007c*/ 	.word	index@(.nv.constant0._Z14cudaMatrixMultPfS_S_ii)
        /*0080*/ 	.short	0x0380
        /*0082*/ 	.short	0x0020


	//----- nvinfo : EIATTR_SW_WAR
	.align		4
.L_21:
        /*0084*/ 	.byte	0x04, 0x36
        /*0086*/ 	.short	(.L_23 - .L_22)
.L_22:
        /*0088*/ 	.word	0x00000008
.L_23:


//--------------------- .nv.callgraph             --------------------------
	.section	.nv.callgraph,"",@"SHT_CUDA_CALLGRAPH"
	.align	4
	.sectionentsize	8
	.align		4
        /*0000*/ 	.word	0x00000000
	.align		4
        /*0004*/ 	.word	0xffffffff
	.align		4
        /*0008*/ 	.word	0x00000000
	.align		4
        /*000c*/ 	.word	0xfffffffe
	.align		4
        /*0010*/ 	.word	0x00000000
	.align		4
        /*0014*/ 	.word	0xfffffffd
	.align		4
        /*0018*/ 	.word	0x00000000
	.align		4
        /*001c*/ 	.word	0xfffffffc


//--------------------- .text._Z14cudaMatrixMultPfS_S_ii --------------------------
	.section	.text._Z14cudaMatrixMultPfS_S_ii,"ax",@progbits
	.align	128
        .global         _Z14cudaMatrixMultPfS_S_ii
        .type           _Z14cudaMatrixMultPfS_S_ii,@function
        .size           _Z14cudaMatrixMultPfS_S_ii,(.L_x_5 - _Z14cudaMatrixMultPfS_S_ii)
        .other          _Z14cudaMatrixMultPfS_S_ii,@"STO_CUDA_ENTRY STV_DEFAULT"
_Z14cudaMatrixMultPfS_S_ii:
.text._Z14cudaMatrixMultPfS_S_ii:
[----:B------:R-:W-:Y:S01]  /*0000*/  LDC R1, c[0x0][0x37c] ;  /* 0x0000df00ff017b82 */ /* 0x000fe20000000800 */
[----:B------:R-:W0:Y:S07]  /*0010*/  S2R R0, SR_TID.X ;  /* 0x0000000000007919 */ /* 0x000e2e0000002100 */
[----:B------:R-:W0:Y:S08]  /*0020*/  LDC.64 R2, c[0x0][0x398] ;  /* 0x0000e600ff027b82 */ /* 0x000e300000000a00 */
[----:B------:R-:W1:Y:S01]  /*0030*/  S2UR UR4, SR_CTAID.X ;  /* 0x00000000000479c3 */ /* 0x000e620000002500 */
[----:B0-----:R-:W-:-:S04]  /*0040*/  ISETP.GE.AND P0, PT, R0, R3, PT ;  /* 0x000000030000720c */ /* 0x001fc80003f06270 */
[----:B-1----:R-:W-:-:S13]  /*0050*/  ISETP.LE.OR P0, PT, R2, UR4, P0 ;  /* 0x0000000402007c0c */ /* 0x002fda0008703670 */
[----:B------:R-:W-:Y:S05]  /*0060*/  @P0 EXIT ;  /* 0x000000000000094d */ /* 0x000fea0003800000 */
[C---:B------:R-:W-:Y:S01]  /*0070*/  IADD3 R4, PT, PT, R3.reuse, -0x1, RZ ;  /* 0xffffffff03047810 */ /* 0x040fe20007ffe0ff */
[----:B------:R-:W0:Y:S01]  /*0080*/  LDCU.64 UR6, c[0x0][0x358] ;  /* 0x00006b00ff0677ac */ /* 0x000e220008000a00 */
[----:B------:R-:W-:Y:S01]  /*0090*/  LOP3.LUT R24, R3, 0x7, RZ, 0xc0, !PT ;  /* 0x0000000703187812 */ /* 0x000fe200078ec0ff */
[----:B------:R-:W-:Y:S01]  /*00a0*/  HFMA2 R21, -RZ, RZ, 0, 0 ;  /* 0x00000000ff157431 */ /* 0x000fe200000001ff */
[----:B------:R-:W-:Y:S01]  /*00b0*/  ISETP.GE.U32.AND P1, PT, R4, 0x7, PT ;  /* 0x000000070400780c */ /* 0x000fe20003f26070 */
[----:B------:R-:W-:Y:S01]  /*00c0*/  IMAD R17, R2, UR4, RZ ;  /* 0x0000000402117c24 */ /* 0x000fe2000f8e02ff */
[----:B------:R-:W-:Y:S02]  /*00d0*/  ISETP.NE.AND P0, PT, R24, RZ, PT ;  /* 0x000000ff1800720c */ /* 0x000fe40003f05270 */
[----:B------:R-:W-:-:S09]  /*00e0*/  MOV R16, RZ ;  /* 0x000000ff00107202 */ /* 0x000fd20000000f00 */
[----:B------:R-:W-:Y:S05]  /*00f0*/  @!P1 BRA `(.L_x_0) ;  /* 0x0000000000b49947 */ /* 0x000fea0003800000 */
[----:B------:R-:W-:Y:S02]  /*0100*/  LOP3.LUT R16, R3, 0xfffffff8, RZ, 0xc0, !PT ;  /* 0xfffffff803107812 */ /* 0x000fe400078ec0ff */
[----:B------:R-:W-:Y:S02]  /*0110*/  MOV R21, RZ ;  /* 0x000000ff00157202 */ /* 0x000fe40000000f00 */
[----:B------:R-:W-:Y:S02]  /*0120*/  MOV R18, R17 ;  /* 0x0000001100127202 */ /* 0x000fe40000000f00 */
[----:B------:R-:W-:Y:S02]  /*0130*/  MOV R2, R0 ;  /* 0x0000000000027202 */ /* 0x000fe40000000f00 */
[----:B------:R-:W-:-:S07]  /*0140*/  IADD3 R19, PT, PT, -R16, RZ, RZ ;  /* 0x000000ff10137210 */ /* 0x000fce0007ffe1ff */
.L_x_1:
[----:B------:R-:W1:Y:S08]  /*0150*/  LDC.64 R10, c[0x0][0x388] ;  /* 0x0000e200ff0a7b82 */ /* 0x000e700000000a00 */
[----:B------:R-:W2:Y:S01]  /*0160*/  LDC.64 R4, c[0x0][0x380] ;  /* 0x0000e000ff047b82 */ /* 0x000ea20000000a00 */
[----:B-1----:R-:W-:-:S05]  /*0170*/  IMAD.WIDE R10, R2, 0x4, R10 ;  /* 0x00000004020a7825 */ /* 0x002fca00078e020a */
[----:B0-----:R0:W3:Y:S01]  /*0180*/  LDG.E R20, desc[UR6][R10.64] ;  /* 0x000000060a147981 */ /* 0x0010e2000c1e1900 */
[----:B------:R-:W-:-:S04]  /*0190*/  IMAD.WIDE R12, R3, 0x4, R10 ;  /* 0x00000004030c7825 */ /* 0x000fc800078e020a */
[----:B--2---:R-:W-:Y:S01]  /*01a0*/  IMAD.WIDE R4, R18, 0x4, R4 ;  /* 0x0000000412047825 */ /* 0x004fe200078e0204 */
[----:B------:R1:W2:Y:S03]  /*01b0*/  LDG.E R23, desc[UR6][R12.64] ;  /* 0x000000060c177981 */ /* 0x0002a6000c1e1900 */
[C---:B------:R-:W-:Y:S01]  /*01c0*/  IMAD.WIDE R6, R3.reuse, 0x4, R12 ;  /* 0x0000000403067825 */ /* 0x040fe200078e020c */
[----:B------:R-:W3:Y:S04]  /*01d0*/  LDG.E R22, desc[UR6][R4.64] ;  /* 0x0000000604167981 */ /* 0x000ee8000c1e1900 */
[----:B------:R-:W2:Y:S01]  /*01e0*/  LDG.E R26, desc[UR6][R4.64+0x4] ;  /* 0x00000406041a7981 */ /* 0x000ea2000c1e1900 */
[----:B------:R-:W-:-:S03]  /*01f0*/  IMAD.WIDE R8, R3, 0x4, R6 ;  /* 0x0000000403087825 */ /* 0x000fc600078e0206 */
[----:B------:R4:W5:Y:S01]  /*0200*/  LDG.E R28, desc[UR6][R6.64] ;  /* 0x00000006061c7981 */ /* 0x000962000c1e1900 */
[----:B0-----:R-:W-:-:S03]  /*0210*/  IMAD.WIDE R10, R3, 0x4, R8 ;  /* 0x00000004030a7825 */ /* 0x001fc600078e0208 */
[----:B------:R-:W5:Y:S04]  /*0220*/  LDG.E R25, desc[UR6][R4.64+0x8] ;  /* 0x0000080604197981 */ /* 0x000f68000c1e1900 */
[----:B------:R-:W5:Y:S01]  /*0230*/  LDG.E R8, desc[UR6][R8.64] ;  /* 0x0000000608087981 */ /* 0x000f62000c1e1900 */
[----:B------:R-:W-:-:S03]  /*0240*/  IMAD.WIDE R14, R3, 0x4, R10 ;  /* 0x00000004030e7825 */ /* 0x000fc600078e020a */
[----:B------:R-:W5:Y:S01]  /*0250*/  LDG.E R27, desc[UR6][R4.64+0xc] ;  /* 0x00000c06041b7981 */ /* 0x000f62000c1e1900 */
[----:B-1----:R-:W-:-:S03]  /*0260*/  IMAD.WIDE R12, R3, 0x4, R14 ;  /* 0x00000004030c7825 */ /* 0x002fc600078e020e */
[----:B------:R-:W5:Y:S04]  /*0270*/  LDG.E R10, desc[UR6][R10.64] ;  /* 0x000000060a0a7981 */ /* 0x000f68000c1e1900 */
[----:B------:R-:W5:Y:S01]  /*0280*/  LDG.E R9, desc[UR6][R4.64+0x10] ;  /* 0x0000100604097981 */ /* 0x000f62000c1e1900 */
[----:B----4-:R-:W-:-:S03]  /*0290*/  IMAD.WIDE R6, R3, 0x4, R12 ;  /* 0x0000000403067825 */ /* 0x010fc600078e020c */
[----:B------:R-:W4:Y:S04]  /*02a0*/  LDG.E R29, desc[UR6][R14.64] ;  /* 0x000000060e1d7981 */ /* 0x000f28000c1e1900 */
[----:B------:R-:W4:Y:S04]  /*02b0*/  LDG.E R11, desc[UR6][R4.64+0x18] ;  /* 0x00001806040b7981 */ /* 0x000f28000c1e1900 */
[----:B------:R-:W4:Y:S04]  /*02c0*/  LDG.E R6, desc[UR6][R6.64] ;  /* 0x0000000606067981 */ /* 0x000f28000c1e1900 */
[----:B------:R-:W4:Y:S04]  /*02d0*/  LDG.E R14, desc[UR6][R4.64+0x14] ;  /* 0x00001406040e7981 */ /* 0x000f28000c1e1900 */
[----:B------:R0:W4:Y:S04]  /*02e0*/  LDG.E R15, desc[UR6][R4.64+0x1c] ;  /* 0x00001c06040f7981 */ /* 0x000128000c1e1900 */
[----:B------:R-:W0:Y:S01]  /*02f0*/  LDG.E R4, desc[UR6][R12.64] ;  /* 0x000000060c047981 */ /* 0x000e22000c1e1900 */
[----:B------:R-:W-:-:S04]  /*0300*/  IADD3 R19, PT, PT, R19, 0x8, RZ ;  /* 0x0000000813137810 */ /* 0x000fc80007ffe0ff */
[----:B------:R-:W-:Y:S02]  /*0310*/  ISETP.NE.AND P1, PT, R19, RZ, PT ;  /* 0x000000ff1300720c */ /* 0x000fe40003f25270 */
[----:B------:R-:W-:Y:S02]  /*0320*/  IADD3 R18, PT, PT, R18, 0x8, RZ ;  /* 0x0000000812127810 */ /* 0x000fe40007ffe0ff */
[----:B------:R-:W-:Y:S01]  /*0330*/  LEA R2, R3, R2, 0x3 ;  /* 0x0000000203027211 */ /* 0x000fe200078e18ff */
[----:B---3--:R-:W-:-:S04]  /*0340*/  FFMA R21, R22, R20, R21 ;  /* 0x0000001416157223 */ /* 0x008fc80000000015 */
[----:B--2---:R-:W-:-:S04]  /*0350*/  FFMA R26, R26, R23, R21 ;  /* 0x000000171a1a7223 */ /* 0x004fc80000000015 */
[----:B-----5:R-:W-:-:S04]  /*0360*/  FFMA R26, R25, R28, R26 ;  /* 0x0000001c191a7223 */ /* 0x020fc8000000001a */
[----:B------:R-:W-:-:S04]  /*0370*/  FFMA R8, R27, R8, R26 ;  /* 0x000000081b087223 */ /* 0x000fc8000000001a */
[----:B------:R-:W-:-:S04]  /*0380*/  FFMA R9, R9, R10, R8 ;  /* 0x0000000a09097223 */ /* 0x000fc80000000008 */
[----:B----4-:R-:W-:-:S04]  /*0390*/  FFMA R14, R14, R29, R9 ;  /* 0x0000001d0e0e7223 */ /* 0x010fc80000000009 */
[----:B0-----:R-:W-:-:S04]  /*03a0*/  FFMA R4, R11, R4, R14 ;  /* 0x000000040b047223 */ /* 0x001fc8000000000e */
[----:B------:R-:W-:Y:S01]  /*03b0*/  FFMA R21, R15, R6, R4 ;  /* 0x000000060f157223 */ /* 0x000fe20000000004 */
[----:B------:R-:W-:Y:S06]  /*03c0*/  @P1 BRA `(.L_x_1) ;  /* 0xfffffffc00601947 */ /* 0x000fec000383ffff */
.L_x_0:
[----:B------:R-:W-:Y:S05]  /*03d0*/  @!P0 BRA `(.L_x_2) ;  /* 0x0000000000d48947 */ /* 0x000fea0003800000 */
[----:B------:R-:W-:Y:S02]  /*03e0*/  ISETP.GE.U32.AND P0, PT, R24, 0x4, PT ;  /* 0x000000041800780c */ /* 0x000fe40003f06070 */
[----:B------:R-:W-:-:S04]  /*03f0*/  LOP3.LUT R14, R3, 0x3, RZ, 0xc0, !PT ;  /* 0x00000003030e7812 */ /* 0x000fc800078ec0ff */
[----:B------:R-:W-:-:S07]  /*0400*/  ISETP.NE.AND P1, PT, R14, RZ, PT ;  /* 0x000000ff0e00720c */ /* 0x000fce0003f25270 */
[----:B------:R-:W-:Y:S06]  /*0410*/  @!P0 BRA `(.L_x_3) ;  /* 0x0000000000588947 */ /* 0x000fec0003800000 */
[----:B------:R-:W1:Y:S01]  /*0420*/  LDC.64 R8, c[0x0][0x388] ;  /* 0x0000e200ff087b82 */ /* 0x000e620000000a00 */
[----:B------:R-:W-:Y:S01]  /*0430*/  IMAD R11, R16, R3, R0 ;  /* 0x00000003100b7224 */ /* 0x000fe200078e0200 */
[----:B------:R-:W-:-:S06]  /*0440*/  IADD3 R7, PT, PT, R17, R16, RZ ;  /* 0x0000001011077210 */ /* 0x000fcc0007ffe0ff */
[----:B------:R-:W2:Y:S01]  /*0450*/  LDC.64 R4, c[0x0][0x380] ;  /* 0x0000e000ff047b82 */ /* 0x000ea20000000a00 */
[----:B-1----:R-:W-:-:S04]  /*0460*/  IMAD.WIDE R8, R11, 0x4, R8 ;  /* 0x000000040b087825 */ /* 0x002fc800078e0208 */
[----:B------:R-:W-:Y:S02]  /*0470*/  IMAD.WIDE R10, R3, 0x4, R8 ;  /* 0x00000004030a7825 */ /* 0x000fe400078e0208 */
[----:B0-----:R-:W3:Y:S02]  /*0480*/  LDG.E R8, desc[UR6][R8.64] ;  /* 0x0000000608087981 */ /* 0x001ee4000c1e1900 */
[----:B--2---:R-:W-:-:S04]  /*0490*/  IMAD.WIDE R4, R7, 0x4, R4 ;  /* 0x0000000407047825 */ /* 0x004fc800078e0204 */
[C---:B------:R-:W-:Y:S01]  /*04a0*/  IMAD.WIDE R12, R3.reuse, 0x4, R10 ;  /* 0x00000004030c7825 */ /* 0x040fe200078e020a */
[----:B------:R-:W3:Y:S04]  /*04b0*/  LDG.E R2, desc[UR6][R4.64] ;  /* 0x0000000604027981 */ /* 0x000ee8000c1e1900 */
[----:B------:R-:W2:Y:S01]  /*04c0*/  LDG.E R10, desc[UR6][R10.64] ;  /* 0x000000060a0a7981 */ /* 0x000ea2000c1e1900 */
[----:B------:R-:W-:-:S03]  /*04d0*/  IMAD.WIDE R6, R3, 0x4, R12 ;  /* 0x0000000403067825 */ /* 0x000fc600078e020c */
[----:B------:R-:W2:Y:S04]  /*04e0*/  LDG.E R15, desc[UR6][R4.64+0x4] ;  /* 0x00000406040f7981 */ /* 0x000ea8000c1e1900 */
[----:B------:R-:W4:Y:S04]  /*04f0*/  LDG.E R18, desc[UR6][R12.64] ;  /* 0x000000060c127981 */ /* 0x000f28000c1e1900 */
[----:B------:R-:W4:Y:S04]  /*0500*/  LDG.E R19, desc[UR6][R4.64+0x8] ;  /* 0x0000080604137981 */ /* 0x000f28000c1e1900 */
[----:B------:R-:W5:Y:S04]  /*0510*/  LDG.E R23, desc[UR6][R4.64+0xc] ;  /* 0x00000c0604177981 */ /* 0x000f68000c1e1900 */
[----:B------:R-:W5:Y:S01]  /*0520*/  LDG.E R6, desc[UR6][R6.64] ;  /* 0x0000000606067981 */ /* 0x000f62000c1e1900 */
[----:B------:R-:W-:Y:S01]  /*0530*/  IADD3 R16, PT, PT, R16, 0x4, RZ ;  /* 0x0000000410107810 */ /* 0x000fe20007ffe0ff */
[----:B---3--:R-:W-:-:S04]  /*0540*/  FFMA R2, R2, R8, R21 ;  /* 0x0000000802027223 */ /* 0x008fc80000000015 */
[----:B--2---:R-:W-:-:S04]  /*0550*/  FFMA R2, R15, R10, R2 ;  /* 0x0000000a0f027223 */ /* 0x004fc80000000002 */
[----:B----4-:R-:W-:-:S04]  /*0560*/  FFMA R2, R19, R18, R2 ;  /* 0x0000001213027223 */ /* 0x010fc80000000002 */
[----:B-----5:R-:W-:-:S07]  /*0570*/  FFMA R21, R23, R6, R2 ;  /* 0x0000000617157223 */ /* 0x020fce0000000002 */
.L_x_3:
[----:B------:R-:W-:Y:S05]  /*0580*/  @!P1 BRA `(.L_x_2) ;  /* 0x0000000000689947 */ /* 0x000fea0003800000 */
[----:B------:R-:W1:Y:S01]  /*0590*/  LDC.64 R10, c[0x0][0x388] ;  /* 0x0000e200ff0a7b82 */ /* 0x000e620000000a00 */
[----:B------:R-:W-:Y:S02]  /*05a0*/  ISETP.NE.AND P0, PT, R14, 0x1, PT ;  /* 0x000000010e00780c */ /* 0x000fe40003f05270 */
[----:B------:R-:W-:-:S04]  /*05b0*/  LOP3.LUT R2, R3, 0x1, RZ, 0xc0, !PT ;  /* 0x0000000103027812 */ /* 0x000fc800078ec0ff */
[----:B------:R-:W-:Y:S01]  /*05c0*/  ISETP.NE.U32.AND P1, PT, R2, 0x1, PT ;  /* 0x000000010200780c */ /* 0x000fe20003f25070 */
[----:B------:R-:W2:Y:S06]  /*05d0*/  LDC.64 R8, c[0x0][0x380] ;  /* 0x0000e000ff087b82 */ /* 0x000eac0000000a00 */
[C---:B------:R-:W-:Y:S01]  /*05e0*/  @P0 IMAD R15, R16.reuse, R3, R0 ;  /* 0x00000003100f0224 */ /* 0x040fe200078e0200 */
[----:B------:R-:W-:Y:S01]  /*05f0*/  @P0 IADD3 R13, PT, PT, R17, R16, RZ ;  /* 0x00000010110d0210 */ /* 0x000fe20007ffe0ff */
[----:B------:R-:W3:Y:S01]  /*0600*/  LDC.64 R6, c[0x0][0x380] ;  /* 0x0000e000ff067b82 */ /* 0x000ee20000000a00 */
[----:B------:R-:W-:-:S07]  /*0610*/  @P0 IADD3 R16, PT, PT, R16, 0x2, RZ ;  /* 0x0000000210100810 */ /* 0x000fce0007ffe0ff */
[----:B------:R-:W4:Y:S01]  /*0620*/  LDC.64 R4, c[0x0][0x388] ;  /* 0x0000e200ff047b82 */ /* 0x000f220000000a00 */
[----:B-1----:R-:W-:-:S04]  /*0630*/  @P0 IMAD.WIDE R10, R15, 0x4, R10 ;  /* 0x000000040f0a0825 */ /* 0x002fc800078e020a */
[----:B------:R-:W-:Y:S01]  /*0640*/  @!P1 IMAD R15, R16, R3, R0 ;  /* 0x00000003100f9224 */ /* 0x000fe200078e0200 */
[----:B0-----:R-:W5:Y:S01]  /*0650*/  @P0 LDG.E R14, desc[UR6][R10.64] ;  /* 0x000000060a0e0981 */ /* 0x001f62000c1e1900 */
[----:B--2---:R-:W-:Y:S01]  /*0660*/  @P0 IMAD.WIDE R8, R13, 0x4, R8 ;  /* 0x000000040d080825 */ /* 0x004fe200078e0208 */
[----:B------:R-:W-:-:S03]  /*0670*/  @!P1 IADD3 R13, PT, PT, R17, R16, RZ ;  /* 0x00000010110d9210 */ /* 0x000fc60007ffe0ff */
[----:B------:R-:W-:Y:S01]  /*0680*/  @P0 IMAD.WIDE R2, R3, 0x4, R10 ;  /* 0x0000000403020825 */ /* 0x000fe200078e020a */
[----:B------:R-:W5:Y:S03]  /*0690*/  @P0 LDG.E R12, desc[UR6][R8.64] ;  /* 0x00000006080c0981 */ /* 0x000f66000c1e1900 */
[----:B---3--:R-:W-:Y:S01]  /*06a0*/  @!P1 IMAD.WIDE R6, R13, 0x4, R6 ;  /* 0x000000040d069825 */ /* 0x008fe200078e0206 */
[----:B------:R-:W2:Y:S04]  /*06b0*/  @P0 LDG.E R19, desc[UR6][R8.64+0x4] ;  /* 0x0000040608130981 */ /* 0x000ea8000c1e1900 */
[----:B------:R-:W2:Y:S01]  /*06c0*/  @P0 LDG.E R2, desc[UR6][R2.64] ;  /* 0x0000000602020981 */ /* 0x000ea2000c1e1900 */
[----:B----4-:R-:W-:-:S03]  /*06d0*/  @!P1 IMAD.WIDE R4, R15, 0x4, R4 ;  /* 0x000000040f049825 */ /* 0x010fc600078e0204 */
[----:B------:R-:W3:Y:S04]  /*06e0*/  @!P1 LDG.E R6, desc[UR6][R6.64] ;  /* 0x0000000606069981 */ /* 0x000ee8000c1e1900 */
[----:B------:R-:W3:Y:S01]  /*06f0*/  @!P1 LDG.E R4, desc[UR6][R4.64] ;  /* 0x0000000604049981 */ /* 0x000ee2000c1e1900 */
[----:B-----5:R-:W-:-:S04]  /*0700*/  @P0 FFMA R12, R12, R14, R21 ;  /* 0x0000000e0c0c0223 */ /* 0x020fc80000000015 */
[----:B--2---:R-:W-:-:S04]  /*0710*/  @P0 FFMA R21, R19, R2, R12 ;  /* 0x0000000213150223 */ /* 0x004fc8000000000c */
[----:B---3--:R-:W-:-:S07]  /*0720*/  @!P1 FFMA R21, R6, R4, R21 ;  /* 0x0000000406159223 */ /* 0x008fce0000000015 */
.L_x_2:
[----:B------:R-:W1:Y:S01]  /*0730*/  LDC.64 R2, c[0x0][0x390] ;  /* 0x0000e400ff027b82 */ /* 0x000e620000000a00 */
[----:B------:R-:W-:-:S05]  /*0740*/  IADD3 R17, PT, PT, R17, R0, RZ ;  /* 0x0000000011117210 */ /* 0x000fca0007ffe0ff */
[----:B-1----:R-:W-:-:S05]  /*0750*/  IMAD.WIDE.U32 R2, R17, 0x4, R2 ;  /* 0x0000000411027825 */ /* 0x002fca00078e0002 */
[----:B0-----:R-:W-:Y:S01]  /*0760*/  STG.E desc[UR6][R2.64], R21 ;  /* 0x0000001502007986 */ /* 0x001fe2000c101906 */
[----:B------:R-:W-:Y:S05]  /*0770*/  EXIT ;  /* 0x000000000000794d */ /* 0x000fea0003800000 */
.L_x_4:
[----:B------:R-:W-:-:S00]  /*0780*/  BRA `(.L_x_4) ;  /* 0xfffffffc00fc7947 */ /* 0x000fc0000383ffff */
[----:B------:R-:W-:-:S00]  /*0790*/  NOP ;  /* 0x0000000000007918 */ /* 0x000fc00000000000 */
        /* <DEDUP_REMOVED lines=14> */
.L_x_5:


//--------------------- .nv.shared.reserved.0     --------------------------
	.section	.nv.shared.reserved.0,"aw",@nobits
	.weak		__nv_reservedSMEM_offset_0_alias
	.size		__nv_reservedSMEM_offset_0_alias, 0, 64
	.other		__nv_reservedSMEM_offset_0_alias,@"STO_CUDA_RESERVED_SHARED STV_DEFAULT"
__nv_reservedSMEM_offset_0_alias:
	.zero		0
	.zero		64


//--------------------- .nv.constant0._Z14cudaMatrixMultPfS_S_ii --------------------------
	.section	.nv.constant0._Z14cudaMatrixMultPfS_S_ii,"a",@progbits
	.sectionflags	@""
	.align	4
.nv.constant0._Z14cudaMatrixMultPfS_S_ii:
	.zero		928


//--------------------- SYMBOLS --------------------------

	.type		.nv.reservedSmem.offset0,@object
	.size		.nv.reservedSmem.offset0,0x4
